//
// Generated by NVIDIA NVVM Compiler
//
// Compiler Build ID: CL-36424714
// Cuda compilation tools, release 13.0, V13.0.88
// Based on NVVM 20.0.0
//

.version 9.0
.target sm_100
.address_size 64

	// .globl	_Z8MyKernelPf

.visible .entry _Z8MyKernelPf(
	.param .u64 .ptr .align 1 _Z8MyKernelPf_param_0
)
{
	.reg .pred 	%p<2>;
	.reg .b32 	%r<5>;
	.reg .b32 	%f<2>;
	.reg .b64 	%rd<5>;

	ld.param.u64 	%rd1, [_Z8MyKernelPf_param_0];
	mov.u32 	%r2, %ctaid.x;
	mov.u32 	%r3, %ntid.x;
	mov.u32 	%r4, %tid.x;
	mad.lo.s32 	%r1, %r2, %r3, %r4;
	setp.gt.s32 	%p1, %r1, 1023;
	@%p1 bra 	$L__BB0_2;
	cvta.to.global.u64 	%rd2, %rd1;
	cvt.rn.f32.s32 	%f1, %r1;
	mul.wide.s32 	%rd3, %r1, 4;
	add.s64 	%rd4, %rd2, %rd3;
	st.global.f32 	[%rd4], %f1;
$L__BB0_2:
	ret;

}


// ===== COMPILED SASS (sm_100) =====

	.target	sm_100

	.elftype	@"ET_EXEC"


//--------------------- .note.nv.tkinfo           --------------------------
	.section	.note.nv.tkinfo,"",@"SHT_NOTE"
	.sectionflags	@"SHF_NOTE_NV_TKINFO"
	.tkinfo
        /*0018*/ 	.word	0x00000002
        /*0030*/ 	.string	""
        /*0030*/ 	.string	"ptxas"
        /*0030*/ 	.string	"Cuda compilation tools, release 13.0, V13.0.88"
        /*0030*/ 	.string	"Build cuda_13.0.r13.0/compiler.36424714_0"
        /*0030*/ 	.string	"-arch sm_100 -m 64 "



//--------------------- .note.nv.cuinfo           --------------------------
	.section	.note.nv.cuinfo,"",@"SHT_NOTE"
	.sectionflags	@"SHF_NOTE_NV_CUINFO"
        /*0018*/ 	.short	0x0002
        /*001a*/ 	.short	0x0064
        /*001c*/ 	.short	0x0082
	.zero		2


//--------------------- .nv.info                  --------------------------
	.section	.nv.info,"",@"SHT_CUDA_INFO"
	.align	4


	//----- nvinfo : EIATTR_REGCOUNT
	.align		4
        /*0000*/ 	.byte	0x04, 0x2f
        /*0002*/ 	.short	(.L_1 - .L_0)
	.align		4
.L_0:
        /*0004*/ 	.word	index@(_Z8MyKernelPf)
        /*0008*/ 	.word	0x0000000a


	//----- nvinfo : EIATTR_FRAME_SIZE
	.align		4
.L_1:
        /*000c*/ 	.byte	0x04, 0x11
        /*000e*/ 	.short	(.L_3 - .L_2)
	.align		4
.L_2:
        /*0010*/ 	.word	index@(_Z8MyKernelPf)
        /*0014*/ 	.word	0x00000000


	//----- nvinfo : EIATTR_MIN_STACK_SIZE
	.align		4
.L_3:
        /*0018*/ 	.byte	0x04, 0x12
        /*001a*/ 	.short	(.L_5 - .L_4)
	.align		4
.L_4:
        /*001c*/ 	.word	index@(_Z8MyKernelPf)
        /*0020*/ 	.word	0x00000000
.L_5:


//--------------------- .nv.compat                --------------------------
	.section	.nv.compat,"",@"SHT_CUDA_COMPAT_INFO"
	.align	4
        /*0000*/ 	.byte	0x02, 0x09, 0x00, 0x00, 0x02, 0x02, 0x01, 0x00, 0x02, 0x05, 0x05, 0x00, 0x03, 0x07, 0x01, 0x01
        /*0010*/ 	.byte	0x02, 0x03, 0x00, 0x00, 0x02, 0x06, 0x01, 0x00, 0x04, 0x0b, 0x08, 0x00, 0x09, 0x00, 0x00, 0x00
        /*0020*/ 	.byte	0x00, 0x00, 0x00, 0x00


//--------------------- .nv.info._Z8MyKernelPf    --------------------------
	.section	.nv.info._Z8MyKernelPf,"",@"SHT_CUDA_INFO"
	.sectionflags	@""
	.align	4


	//----- nvinfo : EIATTR_CUDA_API_VERSION
	.align		4
        /*0000*/ 	.byte	0x04, 0x37
        /*0002*/ 	.short	(.L_7 - .L_6)
.L_6:
        /*0004*/ 	.word	0x00000082


	//----- nvinfo : EIATTR_KPARAM_INFO
	.align		4
.L_7:
        /*0008*/ 	.byte	0x04, 0x17
        /*000a*/ 	.short	(.L_9 - .L_8)
.L_8:
        /*000c*/ 	.word	0x00000000
        /*0010*/ 	.short	0x0000
        /*0012*/ 	.short	0x0000
        /*0014*/ 	.byte	0x00, 0xf5, 0x21, 0x00


	//----- nvinfo : EIATTR_SPARSE_MMA_MASK
	.align		4
.L_9:
        /*0018*/ 	.byte	0x03, 0x50
        /*001a*/ 	.short	0x0000


	//----- nvinfo : EIATTR_MAXREG_COUNT
	.align		4
        /*001c*/ 	.byte	0x03, 0x1b
        /*001e*/ 	.short	0x00ff


	//----- nvinfo : EIATTR_MERCURY_ISA_VERSION
	.align		4
        /*0020*/ 	.byte	0x03, 0x5f
        /*0022*/ 	.short	0x0101


	//----- nvinfo : EIATTR_VRC_CTA_INIT_COUNT
	.align		4
        /*0024*/ 	.byte	0x02, 0x4a
	.zero		1
	.zero		1


	//----- nvinfo : EIATTR_EXIT_INSTR_OFFSETS
	.align		4
        /*0028*/ 	.byte	0x04, 0x1c
        /*002a*/ 	.short	(.L_11 - .L_10)


	//   ....[0]....
.L_10:
        /*002c*/ 	.word	0x00000060


	//   ....[1]....
        /*0030*/ 	.word	0x000000c0


	//----- nvinfo : EIATTR_CBANK_PARAM_SIZE
	.align		4
.L_11:
        /*0034*/ 	.byte	0x03, 0x19
        /*0036*/ 	.short	0x0008


	//----- nvinfo : EIATTR_PARAM_CBANK
	.align		4
        /*0038*/ 	.byte	0x04, 0x0a
        /*003a*/ 	.short	(.L_13 - .L_12)
	.align		4
.L_12:
        /*003c*/ 	.word	index@(.nv.constant0._Z8MyKernelPf)
        /*0040*/ 	.short	0x0380
        /*0042*/ 	.short	0x0008


	//----- nvinfo : EIATTR_SW_WAR
	.align		4
.L_13:
        /*0044*/ 	.byte	0x04, 0x36
        /*0046*/ 	.short	(.L_15 - .L_14)
.L_14:
        /*0048*/ 	.word	0x00000008
.L_15:


//--------------------- .nv.callgraph             --------------------------
	.section	.nv.callgraph,"",@"SHT_CUDA_CALLGRAPH"
	.align	4
	.sectionentsize	8
	.align		4
        /*0000*/ 	.word	0x00000000
	.align		4
        /*0004*/ 	.word	0xffffffff
	.align		4
        /*0008*/ 	.word	0x00000000
	.align		4
        /*000c*/ 	.word	0xfffffffe
	.align		4
        /*0010*/ 	.word	0x00000000
	.align		4
        /*0014*/ 	.word	0xfffffffd
	.align		4
        /*0018*/ 	.word	0x00000000
	.align		4
        /*001c*/ 	.word	0xfffffffc


//--------------------- .text._Z8MyKernelPf       --------------------------
	.section	.text._Z8MyKernelPf,"ax",@progbits
	.align	128
        .global         _Z8MyKernelPf
        .type           _Z8MyKernelPf,@function
        .size           _Z8MyKernelPf,(.L_x_1 - _Z8MyKernelPf)
        .other          _Z8MyKernelPf,@"STO_CUDA_ENTRY STV_DEFAULT"
_Z8MyKernelPf:
.text._Z8MyKernelPf:
[----:B------:R-:W-:Y:S01]  /*0000*/  LDC R1, c[0x0][0x37c] ;  /* 0x0000df00ff017b82 */ /* 0x000fe20000000800 */
[----:B------:R-:W0:Y:S07]  /*0010*/  S2R R0, SR_TID.X ;  /* 0x0000000000007919 */ /* 0x000e2e0000002100 */
[----:B------:R-:W0:Y:S08]  /*0020*/  S2UR UR4, SR_CTAID.X ;  /* 0x00000000000479c3 */ /* 0x000e300000002500 */
[----:B------:R-:W0:Y:S02]  /*0030*/  LDC R5, c[0x0][0x360] ;  /* 0x0000d800ff057b82 */ /* 0x000e240000000800 */
[----:B0-----:R-:W-:-:S05]  /*0040*/  IMAD R5, R5, UR4, R0 ;  /* 0x0000000405057c24 */ /* 0x001fca000f8e0200 */
[----:B------:R-:W-:-:S13]  /*0050*/  ISETP.GT.AND P0, PT, R5, 0x3ff, PT ;  /* 0x000003ff0500780c */ /* 0x000fda0003f04270 */
[----:B------:R-:W-:Y:S05]  /*0060*/  @P0 EXIT ;  /* 0x000000000000094d */ /* 0x000fea0003800000 */
[----:B------:R-:W0:Y:S01]  /*0070*/  LDC.64 R2, c[0x0][0x380] ;  /* 0x0000e000ff027b82 */ /* 0x000e220000000a00 */
[----:B------:R-:W1:Y:S01]  /*0080*/  LDCU.64 UR4, c[0x0][0x358] ;  /* 0x00006b00ff0477ac */ /* 0x000e620008000a00 */
[----:B------:R-:W-:Y:S01]  /*0090*/  I2FP.F32.S32 R7, R5 ;  /* 0x0000000500077245 */ /* 0x000fe20000201400 */
[----:B0-----:R-:W-:-:S05]  /*00a0*/  IMAD.WIDE R2, R5, 0x4, R2 ;  /* 0x0000000405027825 */ /* 0x001fca00078e0202 */
[----:B-1----:R-:W-:Y:S01]  /*00b0*/  STG.E desc[UR4][R2.64], R7 ;  /* 0x0000000702007986 */ /* 0x002fe2000c101904 */
[----:B------:R-:W-:Y:S05]  /*00c0*/  EXIT ;  /* 0x000000000000794d */ /* 0x000fea0003800000 */
.L_x_0:
[----:B------:R-:W-:-:S00]  /*00d0*/  BRA `(.L_x_0) ;  /* 0xfffffffc00fc7947 */ /* 0x000fc0000383ffff */
[----:B------:R-:W-:-:S00]  /*00e0*/  NOP ;  /* 0x0000000000007918 */ /* 0x000fc00000000000 */
        /* <DEDUP_REMOVED lines=9> */
.L_x_1:


//--------------------- .nv.shared.reserved.0     --------------------------
	.section	.nv.shared.reserved.0,"aw",@nobits
	.weak		__nv_reservedSMEM_offset_0_alias
	.size		__nv_reservedSMEM_offset_0_alias, 0, 64
	.other		__nv_reservedSMEM_offset_0_alias,@"STO_CUDA_RESERVED_SHARED STV_DEFAULT"
__nv_reservedSMEM_offset_0_alias:
	.zero		0
	.zero		64


//--------------------- .nv.constant0._Z8MyKernelPf --------------------------
	.section	.nv.constant0._Z8MyKernelPf,"a",@progbits
	.sectionflags	@""
	.align	4
.nv.constant0._Z8MyKernelPf:
	.zero		904


//--------------------- SYMBOLS --------------------------

	.type		.nv.reservedSmem.offset0,@object
	.size		.nv.reservedSmem.offset0,0x4
